//
// Generated by NVIDIA NVVM Compiler
//
// Compiler Build ID: CL-36424714
// Cuda compilation tools, release 13.0, V13.0.88
// Based on NVVM 20.0.0
//

.version 9.0
.target sm_100
.address_size 64

	// .globl	_Z22initializeCurandStatesP17curandStateXORWOWm
.global .align 4 .b8 precalc_xorwow_matrix[102400];
.global .align 4 .b8 precalc_xorwow_offset_matrix[102400];
.global .align 4 .b8 mrg32k3aM1[2304];
.global .align 4 .b8 mrg32k3aM2[2304];
.global .align 4 .b8 mrg32k3aM1SubSeq[2016];
.global .align 4 .b8 mrg32k3aM2SubSeq[2016];
.global .align 4 .b8 mrg32k3aM1Seq[2304];
.global .align 4 .b8 mrg32k3aM2Seq[2304];
.const .align 8 .b8 __cr_lgamma_table[72];

.visible .entry _Z22initializeCurandStatesP17curandStateXORWOWm(
	.param .u64 .ptr .align 1 _Z22initializeCurandStatesP17curandStateXORWOWm_param_0,
	.param .u64 _Z22initializeCurandStatesP17curandStateXORWOWm_param_1
)
{
	.reg .pred 	%p<24>;
	.reg .b32 	%r<413>;
	.reg .b64 	%rd<20>;

	ld.param.u64 	%rd8, [_Z22initializeCurandStatesP17curandStateXORWOWm_param_0];
	ld.param.u64 	%rd9, [_Z22initializeCurandStatesP17curandStateXORWOWm_param_1];
	cvta.to.global.u64 	%rd10, %rd8;
	mov.u32 	%r182, %ctaid.x;
	mov.u32 	%r183, %ntid.x;
	mov.u32 	%r184, %tid.x;
	mad.lo.s32 	%r185, %r182, %r183, %r184;
	cvt.s64.s32 	%rd19, %r185;
	add.s64 	%rd11, %rd9, %rd19;
	mul.wide.s32 	%rd12, %r185, 48;
	add.s64 	%rd2, %rd10, %rd12;
	cvt.u32.u64 	%r186, %rd11;
	xor.b32  	%r187, %r186, -1429050551;
	mul.lo.s32 	%r188, %r187, 1099087573;
	{ .reg .b32 tmp; mov.b64 {tmp, %r189}, %rd11; }
	xor.b32  	%r190, %r189, -136515619;
	mul.lo.s32 	%r191, %r190, -1703105765;
	add.s32 	%r192, %r188, %r191;
	add.s32 	%r193, %r192, 6615241;
	add.s32 	%r194, %r188, 123456789;
	st.global.v2.u32 	[%rd2], {%r193, %r194};
	xor.b32  	%r195, %r188, 362436069;
	add.s32 	%r196, %r191, 521288629;
	st.global.v2.u32 	[%rd2+8], {%r195, %r196};
	xor.b32  	%r197, %r191, 88675123;
	add.s32 	%r198, %r188, 5783321;
	st.global.v2.u32 	[%rd2+16], {%r197, %r198};
	setp.eq.s32 	%p1, %r185, 0;
	@%p1 bra 	$L__BB0_42;
	mov.b32 	%r319, 0;
$L__BB0_2:
	and.b64  	%rd4, %rd19, 3;
	setp.eq.s64 	%p2, %rd4, 0;
	@%p2 bra 	$L__BB0_41;
	mul.wide.u32 	%rd13, %r319, 3200;
	mov.u64 	%rd14, precalc_xorwow_matrix;
	add.s64 	%rd5, %rd14, %rd13;
	cvt.u32.u64 	%r2, %rd4;
	mov.b32 	%r320, 0;
$L__BB0_4:
	mov.b32 	%r333, 0;
	mov.u32 	%r334, %r333;
	mov.u32 	%r335, %r333;
	mov.u32 	%r336, %r333;
	mov.u32 	%r337, %r333;
	mov.u32 	%r326, %r333;
$L__BB0_5:
	mul.wide.u32 	%rd15, %r326, 4;
	add.s64 	%rd16, %rd2, %rd15;
	ld.global.u32 	%r10, [%rd16+4];
	shl.b32 	%r11, %r326, 5;
	mov.b32 	%r332, 0;
$L__BB0_6:
	.pragma "nounroll";
	shr.u32 	%r203, %r10, %r332;
	and.b32  	%r204, %r203, 1;
	setp.eq.b32 	%p3, %r204, 1;
	not.pred 	%p4, %p3;
	add.s32 	%r205, %r11, %r332;
	mul.lo.s32 	%r206, %r205, 5;
	mul.wide.u32 	%rd17, %r206, 4;
	add.s64 	%rd6, %rd5, %rd17;
	@%p4 bra 	$L__BB0_8;
	ld.global.u32 	%r207, [%rd6];
	xor.b32  	%r337, %r337, %r207;
	ld.global.u32 	%r208, [%rd6+4];
	xor.b32  	%r336, %r336, %r208;
	ld.global.u32 	%r209, [%rd6+8];
	xor.b32  	%r335, %r335, %r209;
	ld.global.u32 	%r210, [%rd6+12];
	xor.b32  	%r334, %r334, %r210;
	ld.global.u32 	%r211, [%rd6+16];
	xor.b32  	%r333, %r333, %r211;
$L__BB0_8:
	and.b32  	%r213, %r203, 2;
	setp.eq.s32 	%p5, %r213, 0;
	@%p5 bra 	$L__BB0_10;
	ld.global.u32 	%r214, [%rd6+20];
	xor.b32  	%r337, %r337, %r214;
	ld.global.u32 	%r215, [%rd6+24];
	xor.b32  	%r336, %r336, %r215;
	ld.global.u32 	%r216, [%rd6+28];
	xor.b32  	%r335, %r335, %r216;
	ld.global.u32 	%r217, [%rd6+32];
	xor.b32  	%r334, %r334, %r217;
	ld.global.u32 	%r218, [%rd6+36];
	xor.b32  	%r333, %r333, %r218;
$L__BB0_10:
	and.b32  	%r220, %r203, 4;
	setp.eq.s32 	%p6, %r220, 0;
	@%p6 bra 	$L__BB0_12;
	ld.global.u32 	%r221, [%rd6+40];
	xor.b32  	%r337, %r337, %r221;
	ld.global.u32 	%r222, [%rd6+44];
	xor.b32  	%r336, %r336, %r222;
	ld.global.u32 	%r223, [%rd6+48];
	xor.b32  	%r335, %r335, %r223;
	ld.global.u32 	%r224, [%rd6+52];
	xor.b32  	%r334, %r334, %r224;
	ld.global.u32 	%r225, [%rd6+56];
	xor.b32  	%r333, %r333, %r225;
$L__BB0_12:
	and.b32  	%r227, %r203, 8;
	setp.eq.s32 	%p7, %r227, 0;
	@%p7 bra 	$L__BB0_14;
	ld.global.u32 	%r228, [%rd6+60];
	xor.b32  	%r337, %r337, %r228;
	ld.global.u32 	%r229, [%rd6+64];
	xor.b32  	%r336, %r336, %r229;
	ld.global.u32 	%r230, [%rd6+68];
	xor.b32  	%r335, %r335, %r230;
	ld.global.u32 	%r231, [%rd6+72];
	xor.b32  	%r334, %r334, %r231;
	ld.global.u32 	%r232, [%rd6+76];
	xor.b32  	%r333, %r333, %r232;
$L__BB0_14:
	and.b32  	%r234, %r203, 16;
	setp.eq.s32 	%p8, %r234, 0;
	@%p8 bra 	$L__BB0_16;
	ld.global.u32 	%r235, [%rd6+80];
	xor.b32  	%r337, %r337, %r235;
	ld.global.u32 	%r236, [%rd6+84];
	xor.b32  	%r336, %r336, %r236;
	ld.global.u32 	%r237, [%rd6+88];
	xor.b32  	%r335, %r335, %r237;
	ld.global.u32 	%r238, [%rd6+92];
	xor.b32  	%r334, %r334, %r238;
	ld.global.u32 	%r239, [%rd6+96];
	xor.b32  	%r333, %r333, %r239;
$L__BB0_16:
	and.b32  	%r241, %r203, 32;
	setp.eq.s32 	%p9, %r241, 0;
	@%p9 bra 	$L__BB0_18;
	ld.global.u32 	%r242, [%rd6+100];
	xor.b32  	%r337, %r337, %r242;
	ld.global.u32 	%r243, [%rd6+104];
	xor.b32  	%r336, %r336, %r243;
	ld.global.u32 	%r244, [%rd6+108];
	xor.b32  	%r335, %r335, %r244;
	ld.global.u32 	%r245, [%rd6+112];
	xor.b32  	%r334, %r334, %r245;
	ld.global.u32 	%r246, [%rd6+116];
	xor.b32  	%r333, %r333, %r246;
$L__BB0_18:
	and.b32  	%r248, %r203, 64;
	setp.eq.s32 	%p10, %r248, 0;
	@%p10 bra 	$L__BB0_20;
	ld.global.u32 	%r249, [%rd6+120];
	xor.b32  	%r337, %r337, %r249;
	ld.global.u32 	%r250, [%rd6+124];
	xor.b32  	%r336, %r336, %r250;
	ld.global.u32 	%r251, [%rd6+128];
	xor.b32  	%r335, %r335, %r251;
	ld.global.u32 	%r252, [%rd6+132];
	xor.b32  	%r334, %r334, %r252;
	ld.global.u32 	%r253, [%rd6+136];
	xor.b32  	%r333, %r333, %r253;
$L__BB0_20:
	and.b32  	%r255, %r203, 128;
	setp.eq.s32 	%p11, %r255, 0;
	@%p11 bra 	$L__BB0_22;
	ld.global.u32 	%r256, [%rd6+140];
	xor.b32  	%r337, %r337, %r256;
	ld.global.u32 	%r257, [%rd6+144];
	xor.b32  	%r336, %r336, %r257;
	ld.global.u32 	%r258, [%rd6+148];
	xor.b32  	%r335, %r335, %r258;
	ld.global.u32 	%r259, [%rd6+152];
	xor.b32  	%r334, %r334, %r259;
	ld.global.u32 	%r260, [%rd6+156];
	xor.b32  	%r333, %r333, %r260;
$L__BB0_22:
	and.b32  	%r262, %r203, 256;
	setp.eq.s32 	%p12, %r262, 0;
	@%p12 bra 	$L__BB0_24;
	ld.global.u32 	%r263, [%rd6+160];
	xor.b32  	%r337, %r337, %r263;
	ld.global.u32 	%r264, [%rd6+164];
	xor.b32  	%r336, %r336, %r264;
	ld.global.u32 	%r265, [%rd6+168];
	xor.b32  	%r335, %r335, %r265;
	ld.global.u32 	%r266, [%rd6+172];
	xor.b32  	%r334, %r334, %r266;
	ld.global.u32 	%r267, [%rd6+176];
	xor.b32  	%r333, %r333, %r267;
$L__BB0_24:
	and.b32  	%r269, %r203, 512;
	setp.eq.s32 	%p13, %r269, 0;
	@%p13 bra 	$L__BB0_26;
	ld.global.u32 	%r270, [%rd6+180];
	xor.b32  	%r337, %r337, %r270;
	ld.global.u32 	%r271, [%rd6+184];
	xor.b32  	%r336, %r336, %r271;
	ld.global.u32 	%r272, [%rd6+188];
	xor.b32  	%r335, %r335, %r272;
	ld.global.u32 	%r273, [%rd6+192];
	xor.b32  	%r334, %r334, %r273;
	ld.global.u32 	%r274, [%rd6+196];
	xor.b32  	%r333, %r333, %r274;
$L__BB0_26:
	and.b32  	%r276, %r203, 1024;
	setp.eq.s32 	%p14, %r276, 0;
	@%p14 bra 	$L__BB0_28;
	ld.global.u32 	%r277, [%rd6+200];
	xor.b32  	%r337, %r337, %r277;
	ld.global.u32 	%r278, [%rd6+204];
	xor.b32  	%r336, %r336, %r278;
	ld.global.u32 	%r279, [%rd6+208];
	xor.b32  	%r335, %r335, %r279;
	ld.global.u32 	%r280, [%rd6+212];
	xor.b32  	%r334, %r334, %r280;
	ld.global.u32 	%r281, [%rd6+216];
	xor.b32  	%r333, %r333, %r281;
$L__BB0_28:
	and.b32  	%r283, %r203, 2048;
	setp.eq.s32 	%p15, %r283, 0;
	@%p15 bra 	$L__BB0_30;
	ld.global.u32 	%r284, [%rd6+220];
	xor.b32  	%r337, %r337, %r284;
	ld.global.u32 	%r285, [%rd6+224];
	xor.b32  	%r336, %r336, %r285;
	ld.global.u32 	%r286, [%rd6+228];
	xor.b32  	%r335, %r335, %r286;
	ld.global.u32 	%r287, [%rd6+232];
	xor.b32  	%r334, %r334, %r287;
	ld.global.u32 	%r288, [%rd6+236];
	xor.b32  	%r333, %r333, %r288;
$L__BB0_30:
	and.b32  	%r290, %r203, 4096;
	setp.eq.s32 	%p16, %r290, 0;
	@%p16 bra 	$L__BB0_32;
	ld.global.u32 	%r291, [%rd6+240];
	xor.b32  	%r337, %r337, %r291;
	ld.global.u32 	%r292, [%rd6+244];
	xor.b32  	%r336, %r336, %r292;
	ld.global.u32 	%r293, [%rd6+248];
	xor.b32  	%r335, %r335, %r293;
	ld.global.u32 	%r294, [%rd6+252];
	xor.b32  	%r334, %r334, %r294;
	ld.global.u32 	%r295, [%rd6+256];
	xor.b32  	%r333, %r333, %r295;
$L__BB0_32:
	and.b32  	%r297, %r203, 8192;
	setp.eq.s32 	%p17, %r297, 0;
	@%p17 bra 	$L__BB0_34;
	ld.global.u32 	%r298, [%rd6+260];
	xor.b32  	%r337, %r337, %r298;
	ld.global.u32 	%r299, [%rd6+264];
	xor.b32  	%r336, %r336, %r299;
	ld.global.u32 	%r300, [%rd6+268];
	xor.b32  	%r335, %r335, %r300;
	ld.global.u32 	%r301, [%rd6+272];
	xor.b32  	%r334, %r334, %r301;
	ld.global.u32 	%r302, [%rd6+276];
	xor.b32  	%r333, %r333, %r302;
$L__BB0_34:
	and.b32  	%r304, %r203, 16384;
	setp.eq.s32 	%p18, %r304, 0;
	@%p18 bra 	$L__BB0_36;
	ld.global.u32 	%r305, [%rd6+280];
	xor.b32  	%r337, %r337, %r305;
	ld.global.u32 	%r306, [%rd6+284];
	xor.b32  	%r336, %r336, %r306;
	ld.global.u32 	%r307, [%rd6+288];
	xor.b32  	%r335, %r335, %r307;
	ld.global.u32 	%r308, [%rd6+292];
	xor.b32  	%r334, %r334, %r308;
	ld.global.u32 	%r309, [%rd6+296];
	xor.b32  	%r333, %r333, %r309;
$L__BB0_36:
	and.b32  	%r311, %r203, 32768;
	setp.eq.s32 	%p19, %r311, 0;
	@%p19 bra 	$L__BB0_38;
	ld.global.u32 	%r312, [%rd6+300];
	xor.b32  	%r337, %r337, %r312;
	ld.global.u32 	%r313, [%rd6+304];
	xor.b32  	%r336, %r336, %r313;
	ld.global.u32 	%r314, [%rd6+308];
	xor.b32  	%r335, %r335, %r314;
	ld.global.u32 	%r315, [%rd6+312];
	xor.b32  	%r334, %r334, %r315;
	ld.global.u32 	%r316, [%rd6+316];
	xor.b32  	%r333, %r333, %r316;
$L__BB0_38:
	add.s32 	%r332, %r332, 16;
	setp.ne.s32 	%p20, %r332, 32;
	@%p20 bra 	$L__BB0_6;
	mad.lo.s32 	%r317, %r326, -31, %r11;
	add.s32 	%r326, %r317, 1;
	setp.ne.s32 	%p21, %r326, 5;
	@%p21 bra 	$L__BB0_5;
	st.global.u32 	[%rd2+4], %r337;
	st.global.u32 	[%rd2+8], %r336;
	st.global.u32 	[%rd2+12], %r335;
	st.global.u32 	[%rd2+16], %r334;
	st.global.u32 	[%rd2+20], %r333;
	add.s32 	%r320, %r320, 1;
	setp.lt.u32 	%p22, %r320, %r2;
	@%p22 bra 	$L__BB0_4;
$L__BB0_41:
	shr.u64 	%rd7, %rd19, 2;
	add.s32 	%r319, %r319, 1;
	setp.gt.u64 	%p23, %rd19, 3;
	mov.u64 	%rd19, %rd7;
	@%p23 bra 	$L__BB0_2;
$L__BB0_42:
	mov.b32 	%r318, 0;
	st.global.v2.u32 	[%rd2+24], {%r318, %r318};
	st.global.u32 	[%rd2+32], %r318;
	mov.b64 	%rd18, 0;
	st.global.u64 	[%rd2+40], %rd18;
	ret;

}
	// .globl	_Z13dropoutKernelPfS_S_fiP17curandStateXORWOW
.visible .entry _Z13dropoutKernelPfS_S_fiP17curandStateXORWOW(
	.param .u64 .ptr .align 1 _Z13dropoutKernelPfS_S_fiP17curandStateXORWOW_param_0,
	.param .u64 .ptr .align 1 _Z13dropoutKernelPfS_S_fiP17curandStateXORWOW_param_1,
	.param .u64 .ptr .align 1 _Z13dropoutKernelPfS_S_fiP17curandStateXORWOW_param_2,
	.param .f32 _Z13dropoutKernelPfS_S_fiP17curandStateXORWOW_param_3,
	.param .u32 _Z13dropoutKernelPfS_S_fiP17curandStateXORWOW_param_4,
	.param .u64 .ptr .align 1 _Z13dropoutKernelPfS_S_fiP17curandStateXORWOW_param_5
)
{
	.reg .pred 	%p<9>;
	.reg .b32 	%r<28>;
	.reg .b32 	%f<7>;
	.reg .b64 	%rd<15>;

	ld.param.u64 	%rd5, [_Z13dropoutKernelPfS_S_fiP17curandStateXORWOW_param_0];
	ld.param.u64 	%rd6, [_Z13dropoutKernelPfS_S_fiP17curandStateXORWOW_param_1];
	ld.param.u64 	%rd7, [_Z13dropoutKernelPfS_S_fiP17curandStateXORWOW_param_2];
	ld.param.f32 	%f1, [_Z13dropoutKernelPfS_S_fiP17curandStateXORWOW_param_3];
	ld.param.u32 	%r3, [_Z13dropoutKernelPfS_S_fiP17curandStateXORWOW_param_4];
	ld.param.u64 	%rd8, [_Z13dropoutKernelPfS_S_fiP17curandStateXORWOW_param_5];
	mov.u32 	%r4, %ctaid.x;
	mov.u32 	%r5, %ntid.x;
	mov.u32 	%r6, %tid.x;
	mad.lo.s32 	%r7, %r4, %r5, %r6;
	shl.b32 	%r1, %r7, 1;
	setp.ge.s32 	%p2, %r1, %r3;
	@%p2 bra 	$L__BB1_3;
	cvta.to.global.u64 	%rd1, %rd8;
	cvta.to.global.u64 	%rd2, %rd7;
	cvta.to.global.u64 	%rd3, %rd5;
	cvta.to.global.u64 	%rd4, %rd6;
	mov.b32 	%r27, 0;
	mov.pred 	%p8, -1;
$L__BB1_2:
	add.s32 	%r10, %r27, %r1;
	mul.wide.s32 	%rd9, %r10, 48;
	add.s64 	%rd10, %rd1, %rd9;
	ld.global.v2.u32 	{%r11, %r12}, [%rd10];
	shr.u32 	%r13, %r12, 2;
	xor.b32  	%r14, %r13, %r12;
	ld.global.v2.u32 	{%r15, %r16}, [%rd10+8];
	ld.global.v2.u32 	{%r17, %r18}, [%rd10+16];
	st.global.v2.u32 	[%rd10+8], {%r16, %r17};
	shl.b32 	%r19, %r18, 4;
	shl.b32 	%r20, %r14, 1;
	xor.b32  	%r21, %r20, %r19;
	xor.b32  	%r22, %r21, %r14;
	xor.b32  	%r23, %r22, %r18;
	st.global.v2.u32 	[%rd10+16], {%r18, %r23};
	add.s32 	%r24, %r11, 362437;
	st.global.v2.u32 	[%rd10], {%r24, %r15};
	add.s32 	%r25, %r23, %r24;
	cvt.rn.f32.u32 	%f2, %r25;
	fma.rn.f32 	%f3, %f2, 0f2F800000, 0f2F000000;
	setp.gt.f32 	%p5, %f3, %f1;
	selp.f32 	%f4, 0f3F800000, 0f00000000, %p5;
	mul.wide.s32 	%rd11, %r10, 4;
	add.s64 	%rd12, %rd2, %rd11;
	st.global.f32 	[%rd12], %f4;
	add.s64 	%rd13, %rd3, %rd11;
	ld.global.f32 	%f5, [%rd13];
	mul.f32 	%f6, %f5, %f4;
	add.s64 	%rd14, %rd4, %rd11;
	st.global.f32 	[%rd14], %f6;
	add.s32 	%r26, %r10, 1;
	setp.lt.s32 	%p6, %r26, %r3;
	and.pred  	%p7, %p8, %p6;
	mov.b32 	%r27, 1;
	mov.pred 	%p8, 0;
	@%p7 bra 	$L__BB1_2;
$L__BB1_3:
	ret;

}


// ===== COMPILED SASS (sm_100) =====

	.target	sm_100

	.elftype	@"ET_EXEC"


//--------------------- .note.nv.tkinfo           --------------------------
	.section	.note.nv.tkinfo,"",@"SHT_NOTE"
	.sectionflags	@"SHF_NOTE_NV_TKINFO"
	.tkinfo
        /*0018*/ 	.word	0x00000002
        /*0030*/ 	.string	""
        /*0030*/ 	.string	"ptxas"
        /*0030*/ 	.string	"Cuda compilation tools, release 13.0, V13.0.88"
        /*0030*/ 	.string	"Build cuda_13.0.r13.0/compiler.36424714_0"
        /*0030*/ 	.string	"-arch sm_100 -m 64 "



//--------------------- .note.nv.cuinfo           --------------------------
	.section	.note.nv.cuinfo,"",@"SHT_NOTE"
	.sectionflags	@"SHF_NOTE_NV_CUINFO"
        /*0018*/ 	.short	0x0002
        /*001a*/ 	.short	0x0064
        /*001c*/ 	.short	0x0082
	.zero		2


//--------------------- .nv.info                  --------------------------
	.section	.nv.info,"",@"SHT_CUDA_INFO"
	.align	4


	//----- nvinfo : EIATTR_REGCOUNT
	.align		4
        /*0000*/ 	.byte	0x04, 0x2f
        /*0002*/ 	.short	(.L_10 - .L_9)
	.align		4
.L_9:
        /*0004*/ 	.word	index@(_Z22initializeCurandStatesP17curandStateXORWOWm)
        /*0008*/ 	.word	0x0000001f


	//----- nvinfo : EIATTR_FRAME_SIZE
	.align		4
.L_10:
        /*000c*/ 	.byte	0x04, 0x11
        /*000e*/ 	.short	(.L_12 - .L_11)
	.align		4
.L_11:
        /*0010*/ 	.word	index@(_Z22initializeCurandStatesP17curandStateXORWOWm)
        /*0014*/ 	.word	0x00000000


	//----- nvinfo : EIATTR_REGCOUNT
	.align		4
.L_12:
        /*0018*/ 	.byte	0x04, 0x2f
        /*001a*/ 	.short	(.L_14 - .L_13)
	.align		4
.L_13:
        /*001c*/ 	.word	index@(_Z13dropoutKernelPfS_S_fiP17curandStateXORWOW)
        /*0020*/ 	.word	0x00000020


	//----- nvinfo : EIATTR_FRAME_SIZE
	.align		4
.L_14:
        /*0024*/ 	.byte	0x04, 0x11
        /*0026*/ 	.short	(.L_16 - .L_15)
	.align		4
.L_15:
        /*0028*/ 	.word	index@(_Z13dropoutKernelPfS_S_fiP17curandStateXORWOW)
        /*002c*/ 	.word	0x00000000


	//----- nvinfo : EIATTR_MIN_STACK_SIZE
	.align		4
.L_16:
        /*0030*/ 	.byte	0x04, 0x12
        /*0032*/ 	.short	(.L_18 - .L_17)
	.align		4
.L_17:
        /*0034*/ 	.word	index@(_Z13dropoutKernelPfS_S_fiP17curandStateXORWOW)
        /*0038*/ 	.word	0x00000000


	//----- nvinfo : EIATTR_MIN_STACK_SIZE
	.align		4
.L_18:
        /*003c*/ 	.byte	0x04, 0x12
        /*003e*/ 	.short	(.L_20 - .L_19)
	.align		4
.L_19:
        /*0040*/ 	.word	index@(_Z22initializeCurandStatesP17curandStateXORWOWm)
        /*0044*/ 	.word	0x00000000
.L_20:


//--------------------- .nv.compat                --------------------------
	.section	.nv.compat,"",@"SHT_CUDA_COMPAT_INFO"
	.align	4
        /*0000*/ 	.byte	0x02, 0x09, 0x00, 0x00, 0x02, 0x02, 0x01, 0x00, 0x02, 0x05, 0x05, 0x00, 0x03, 0x07, 0x01, 0x01
        /*0010*/ 	.byte	0x02, 0x03, 0x00, 0x00, 0x02, 0x06, 0x01, 0x00, 0x04, 0x0b, 0x08, 0x00, 0x09, 0x00, 0x00, 0x00
        /*0020*/ 	.byte	0x00, 0x00, 0x00, 0x00


//--------------------- .nv.info._Z13dropoutKernelPfS_S_fiP17curandStateXORWOW --------------------------
	.section	.nv.info._Z13dropoutKernelPfS_S_fiP17curandStateXORWOW,"",@"SHT_CUDA_INFO"
	.sectionflags	@""
	.align	4


	//----- nvinfo : EIATTR_CUDA_API_VERSION
	.align		4
        /*0000*/ 	.byte	0x04, 0x37
        /*0002*/ 	.short	(.L_22 - .L_21)
.L_21:
        /*0004*/ 	.word	0x00000082


	//----- nvinfo : EIATTR_KPARAM_INFO
	.align		4
.L_22:
        /*0008*/ 	.byte	0x04, 0x17
        /*000a*/ 	.short	(.L_24 - .L_23)
.L_23:
        /*000c*/ 	.word	0x00000000
        /*0010*/ 	.short	0x0005
        /*0012*/ 	.short	0x0020
        /*0014*/ 	.byte	0x00, 0xf5, 0x21, 0x00


	//----- nvinfo : EIATTR_KPARAM_INFO
	.align		4
.L_24:
        /*0018*/ 	.byte	0x04, 0x17
        /*001a*/ 	.short	(.L_26 - .L_25)
.L_25:
        /*001c*/ 	.word	0x00000000
        /*0020*/ 	.short	0x0004
        /*0022*/ 	.short	0x001c
        /*0024*/ 	.byte	0x00, 0xf0, 0x11, 0x00


	//----- nvinfo : EIATTR_KPARAM_INFO
	.align		4
.L_26:
        /*0028*/ 	.byte	0x04, 0x17
        /*002a*/ 	.short	(.L_28 - .L_27)
.L_27:
        /*002c*/ 	.word	0x00000000
        /*0030*/ 	.short	0x0003
        /*0032*/ 	.short	0x0018
        /*0034*/ 	.byte	0x00, 0xf0, 0x11, 0x00


	//----- nvinfo : EIATTR_KPARAM_INFO
	.align		4
.L_28:
        /*0038*/ 	.byte	0x04, 0x17
        /*003a*/ 	.short	(.L_30 - .L_29)
.L_29:
        /*003c*/ 	.word	0x00000000
        /*0040*/ 	.short	0x0002
        /*0042*/ 	.short	0x0010
        /*0044*/ 	.byte	0x00, 0xf5, 0x21, 0x00


	//----- nvinfo : EIATTR_KPARAM_INFO
	.align		4
.L_30:
        /*0048*/ 	.byte	0x04, 0x17
        /*004a*/ 	.short	(.L_32 - .L_31)
.L_31:
        /*004c*/ 	.word	0x00000000
        /*0050*/ 	.short	0x0001
        /*0052*/ 	.short	0x0008
        /*0054*/ 	.byte	0x00, 0xf5, 0x21, 0x00


	//----- nvinfo : EIATTR_KPARAM_INFO
	.align		4
.L_32:
        /*0058*/ 	.byte	0x04, 0x17
        /*005a*/ 	.short	(.L_34 - .L_33)
.L_33:
        /*005c*/ 	.word	0x00000000
        /*0060*/ 	.short	0x0000
        /*0062*/ 	.short	0x0000
        /*0064*/ 	.byte	0x00, 0xf5, 0x21, 0x00


	//----- nvinfo : EIATTR_SPARSE_MMA_MASK
	.align		4
.L_34:
        /*0068*/ 	.byte	0x03, 0x50
        /*006a*/ 	.short	0x0000


	//----- nvinfo : EIATTR_MAXREG_COUNT
	.align		4
        /*006c*/ 	.byte	0x03, 0x1b
        /*006e*/ 	.short	0x00ff


	//----- nvinfo : EIATTR_MERCURY_ISA_VERSION
	.align		4
        /*0070*/ 	.byte	0x03, 0x5f
        /*0072*/ 	.short	0x0101


	//----- nvinfo : EIATTR_VRC_CTA_INIT_COUNT
	.align		4
        /*0074*/ 	.byte	0x02, 0x4a
	.zero		1
	.zero		1


	//----- nvinfo : EIATTR_EXIT_INSTR_OFFSETS
	.align		4
        /*0078*/ 	.byte	0x04, 0x1c
        /*007a*/ 	.short	(.L_36 - .L_35)


	//   ....[0]....
.L_35:
        /*007c*/ 	.word	0x00000080


	//   ....[1]....
        /*0080*/ 	.word	0x00000360


	//----- nvinfo : EIATTR_CRS_STACK_SIZE
	.align		4
.L_36:
        /*0084*/ 	.byte	0x04, 0x1e
        /*0086*/ 	.short	(.L_38 - .L_37)
.L_37:
        /*0088*/ 	.word	0x00000000


	//----- nvinfo : EIATTR_CBANK_PARAM_SIZE
	.align		4
.L_38:
        /*008c*/ 	.byte	0x03, 0x19
        /*008e*/ 	.short	0x0028


	//----- nvinfo : EIATTR_PARAM_CBANK
	.align		4
        /*0090*/ 	.byte	0x04, 0x0a
        /*0092*/ 	.short	(.L_40 - .L_39)
	.align		4
.L_39:
        /*0094*/ 	.word	index@(.nv.constant0._Z13dropoutKernelPfS_S_fiP17curandStateXORWOW)
        /*0098*/ 	.short	0x0380
        /*009a*/ 	.short	0x0028


	//----- nvinfo : EIATTR_SW_WAR
	.align		4
.L_40:
        /*009c*/ 	.byte	0x04, 0x36
        /*009e*/ 	.short	(.L_42 - .L_41)
.L_41:
        /*00a0*/ 	.word	0x00000008
.L_42:


//--------------------- .nv.info._Z22initializeCurandStatesP17curandStateXORWOWm --------------------------
	.section	.nv.info._Z22initializeCurandStatesP17curandStateXORWOWm,"",@"SHT_CUDA_INFO"
	.sectionflags	@""
	.align	4


	//----- nvinfo : EIATTR_CUDA_API_VERSION
	.align		4
        /*0000*/ 	.byte	0x04, 0x37
        /*0002*/ 	.short	(.L_44 - .L_43)
.L_43:
        /*0004*/ 	.word	0x00000082


	//----- nvinfo : EIATTR_KPARAM_INFO
	.align		4
.L_44:
        /*0008*/ 	.byte	0x04, 0x17
        /*000a*/ 	.short	(.L_46 - .L_45)
.L_45:
        /*000c*/ 	.word	0x00000000
        /*0010*/ 	.short	0x0001
        /*0012*/ 	.short	0x0008
        /*0014*/ 	.byte	0x00, 0xf0, 0x21, 0x00


	//----- nvinfo : EIATTR_KPARAM_INFO
	.align		4
.L_46:
        /*0018*/ 	.byte	0x04, 0x17
        /*001a*/ 	.short	(.L_48 - .L_47)
.L_47:
        /*001c*/ 	.word	0x00000000
        /*0020*/ 	.short	0x0000
        /*0022*/ 	.short	0x0000
        /*0024*/ 	.byte	0x00, 0xf5, 0x21, 0x00


	//----- nvinfo : EIATTR_SPARSE_MMA_MASK
	.align		4
.L_48:
        /*0028*/ 	.byte	0x03, 0x50
        /*002a*/ 	.short	0x0000


	//----- nvinfo : EIATTR_MAXREG_COUNT
	.align		4
        /*002c*/ 	.byte	0x03, 0x1b
        /*002e*/ 	.short	0x00ff


	//----- nvinfo : EIATTR_MERCURY_ISA_VERSION
	.align		4
        /*0030*/ 	.byte	0x03, 0x5f
        /*0032*/ 	.short	0x0101


	//----- nvinfo : EIATTR_VRC_CTA_INIT_COUNT
	.align		4
        /*0034*/ 	.byte	0x02, 0x4a
	.zero		1
	.zero		1


	//----- nvinfo : EIATTR_EXIT_INSTR_OFFSETS
	.align		4
        /*0038*/ 	.byte	0x04, 0x1c
        /*003a*/ 	.short	(.L_50 - .L_49)


	//   ....[0]....
.L_49:
        /*003c*/ 	.word	0x00000ef0


	//----- nvinfo : EIATTR_CRS_STACK_SIZE
	.align		4
.L_50:
        /*0040*/ 	.byte	0x04, 0x1e
        /*0042*/ 	.short	(.L_52 - .L_51)
.L_51:
        /*0044*/ 	.word	0x00000000


	//----- nvinfo : EIATTR_CBANK_PARAM_SIZE
	.align		4
.L_52:
        /*0048*/ 	.byte	0x03, 0x19
        /*004a*/ 	.short	0x0010


	//----- nvinfo : EIATTR_PARAM_CBANK
	.align		4
        /*004c*/ 	.byte	0x04, 0x0a
        /*004e*/ 	.short	(.L_54 - .L_53)
	.align		4
.L_53:
        /*0050*/ 	.word	index@(.nv.constant0._Z22initializeCurandStatesP17curandStateXORWOWm)
        /*0054*/ 	.short	0x0380
        /*0056*/ 	.short	0x0010


	//----- nvinfo : EIATTR_SW_WAR
	.align		4
.L_54:
        /*0058*/ 	.byte	0x04, 0x36
        /*005a*/ 	.short	(.L_56 - .L_55)
.L_55:
        /*005c*/ 	.word	0x00000008
.L_56:


//--------------------- .nv.callgraph             --------------------------
	.section	.nv.callgraph,"",@"SHT_CUDA_CALLGRAPH"
	.align	4
	.sectionentsize	8
	.align		4
        /*0000*/ 	.word	0x00000000
	.align		4
        /*0004*/ 	.word	0xffffffff
	.align		4
        /*0008*/ 	.word	0x00000000
	.align		4
        /*000c*/ 	.word	0xfffffffe
	.align		4
        /*0010*/ 	.word	0x00000000
	.align		4
        /*0014*/ 	.word	0xfffffffd
	.align		4
        /*0018*/ 	.word	0x00000000
	.align		4
        /*001c*/ 	.word	0xfffffffc


//--------------------- .nv.constant4             --------------------------
	.section	.nv.constant4,"a",@progbits
	.align	8
	.align		8
.nv.constant4:
        /*0000*/ 	.dword	precalc_xorwow_matrix
	.align		8
        /*0008*/ 	.dword	precalc_xorwow_offset_matrix
	.align		8
        /*0010*/ 	.dword	mrg32k3aM1
	.align		8
        /*0018*/ 	.dword	mrg32k3aM2
	.align		8
        /*0020*/ 	.dword	mrg32k3aM1SubSeq
	.align		8
        /*0028*/ 	.dword	mrg32k3aM2SubSeq
	.align		8
        /*0030*/ 	.dword	mrg32k3aM1Seq
	.align		8
        /*0038*/ 	.dword	mrg32k3aM2Seq


//--------------------- .nv.constant3             --------------------------
	.section	.nv.constant3,"a",@progbits
	.align	8
.nv.constant3:
	.type		__cr_lgamma_table,@object
	.size		__cr_lgamma_table,(.L_8 - __cr_lgamma_table)
__cr_lgamma_table:
        /*0000*/ 	.byte	0x00, 0x00, 0x00, 0x00, 0x00, 0x00, 0x00, 0x00, 0x00, 0x00, 0x00, 0x00, 0x00, 0x00, 0x00, 0x00
        /*0010*/ 	.byte	0xef, 0x39, 0xfa, 0xfe, 0x42, 0x2e, 0xe6, 0x3f, 0x02, 0x20, 0x2a, 0xfa, 0x0b, 0xab, 0xfc, 0x3f
        /*0020*/ 	.byte	0xf9, 0x2c, 0x92, 0x7c, 0xa7, 0x6c, 0x09, 0x40, 0xc9, 0x79, 0x44, 0x3c, 0x64, 0x26, 0x13, 0x40
        /*0030*/ 	.byte	0xca, 0x01, 0xcf, 0x3a, 0x27, 0x51, 0x1a, 0x40, 0x30, 0xcc, 0x2d, 0xf3, 0xe1, 0x0c, 0x21, 0x40
        /*0040*/ 	.byte	0x0d, 0xb7, 0xfc, 0x82, 0x8e, 0x35, 0x25, 0x40
.L_8:


//--------------------- .text._Z13dropoutKernelPfS_S_fiP17curandStateXORWOW --------------------------
	.section	.text._Z13dropoutKernelPfS_S_fiP17curandStateXORWOW,"ax",@progbits
	.align	128
        .global         _Z13dropoutKernelPfS_S_fiP17curandStateXORWOW
        .type           _Z13dropoutKernelPfS_S_fiP17curandStateXORWOW,@function
        .size           _Z13dropoutKernelPfS_S_fiP17curandStateXORWOW,(.L_x_11 - _Z13dropoutKernelPfS_S_fiP17curandStateXORWOW)
        .other          _Z13dropoutKernelPfS_S_fiP17curandStateXORWOW,@"STO_CUDA_ENTRY STV_DEFAULT"
_Z13dropoutKernelPfS_S_fiP17curandStateXORWOW:
.text._Z13dropoutKernelPfS_S_fiP17curandStateXORWOW:
[----:B------:R-:W-:Y:S01]  /*0000*/  LDC R1, c[0x0][0x37c] ;  /* 0x0000df00ff017b82 */ /* 0x000fe20000000800 */
[----:B------:R-:W0:Y:S07]  /*0010*/  S2R R3, SR_TID.X ;  /* 0x0000000000037919 */ /* 0x000e2e0000002100 */
[----:B------:R-:W0:Y:S01]  /*0020*/  S2UR UR4, SR_CTAID.X ;  /* 0x00000000000479c3 */ /* 0x000e220000002500 */
[----:B------:R-:W1:Y:S07]  /*0030*/  LDCU UR6, c[0x0][0x39c] ;  /* 0x00007380ff0677ac */ /* 0x000e6e0008000800 */
[----:B------:R-:W0:Y:S02]  /*0040*/  LDC R0, c[0x0][0x360] ;  /* 0x0000d800ff007b82 */ /* 0x000e240000000800 */
[----:B0-----:R-:W-:-:S04]  /*0050*/  IMAD R0, R0, UR4, R3 ;  /* 0x0000000400007c24 */ /* 0x001fc8000f8e0203 */
[----:B------:R-:W-:-:S05]  /*0060*/  IMAD.SHL.U32 R0, R0, 0x2, RZ ;  /* 0x0000000200007824 */ /* 0x000fca00078e00ff */
[----:B-1----:R-:W-:-:S13]  /*0070*/  ISETP.GE.AND P0, PT, R0, UR6, PT ;  /* 0x0000000600007c0c */ /* 0x002fda000bf06270 */
[----:B------:R-:W-:Y:S05]  /*0080*/  @P0 EXIT ;  /* 0x000000000000094d */ /* 0x000fea0003800000 */
[----:B------:R-:W0:Y:S01]  /*0090*/  LDC.64 R2, c[0x0][0x3a0] ;  /* 0x0000e800ff027b82 */ /* 0x000e220000000a00 */
[----:B------:R-:W-:Y:S01]  /*00a0*/  PLOP3.LUT P0, PT, PT, PT, PT, 0x80, 0x8 ;  /* 0x000000000008781c */ /* 0x000fe20003f0f070 */
[----:B------:R-:W-:Y:S01]  /*00b0*/  IMAD.MOV.U32 R13, RZ, RZ, RZ ;  /* 0x000000ffff0d7224 */ /* 0x000fe200078e00ff */
[----:B------:R-:W1:Y:S01]  /*00c0*/  LDCU.64 UR4, c[0x0][0x358] ;  /* 0x00006b00ff0477ac */ /* 0x000e620008000a00 */
[----:B------:R-:W2:Y:S04]  /*00d0*/  LDCU UR7, c[0x0][0x398] ;  /* 0x00007300ff0777ac */ /* 0x000ea80008000800 */
[----:B------:R-:W3:Y:S08]  /*00e0*/  LDC.64 R4, c[0x0][0x390] ;  /* 0x0000e400ff047b82 */ /* 0x000ef00000000a00 */
[----:B------:R-:W4:Y:S08]  /*00f0*/  LDC.64 R6, c[0x0][0x380] ;  /* 0x0000e000ff067b82 */ /* 0x000f300000000a00 */
[----:B-12---:R-:W0:Y:S02]  /*0100*/  LDC.64 R8, c[0x0][0x388] ;  /* 0x0000e200ff087b82 */ /* 0x006e240000000a00 */
.L_x_0:
[----:B------:R-:W-:-:S05]  /*0110*/  IADD3 R13, PT, PT, R0, R13, RZ ;  /* 0x0000000d000d7210 */ /* 0x000fca0007ffe0ff */
[----:B01----:R-:W-:-:S05]  /*0120*/  IMAD.WIDE R10, R13, 0x30, R2 ;  /* 0x000000300d0a7825 */ /* 0x003fca00078e0202 */
[----:B------:R-:W2:Y:S04]  /*0130*/  LDG.E.64 R18, desc[UR4][R10.64] ;  /* 0x000000040a127981 */ /* 0x000ea8000c1e1b00 */
[----:B------:R-:W5:Y:S04]  /*0140*/  LDG.E.64 R16, desc[UR4][R10.64+0x10] ;  /* 0x000010040a107981 */ /* 0x000f68000c1e1b00 */
[----:B------:R-:W4:Y:S01]  /*0150*/  LDG.E.64 R14, desc[UR4][R10.64+0x8] ;  /* 0x000008040a0e7981 */ /* 0x000f22000c1e1b00 */
[----:B---3--:R-:W-:Y:S01]  /*0160*/  IMAD.WIDE R22, R13, 0x4, R4 ;  /* 0x000000040d167825 */ /* 0x008fe200078e0204 */
[----:B--2---:R-:W-:-:S02]  /*0170*/  SHF.R.U32.HI R12, RZ, 0x2, R19 ;  /* 0x00000002ff0c7819 */ /* 0x004fc40000011613 */
[----:B------:R-:W-:Y:S02]  /*0180*/  IADD3 R18, PT, PT, R18, 0x587c5, RZ ;  /* 0x000587c512127810 */ /* 0x000fe40007ffe0ff */
[----:B------:R-:W-:Y:S01]  /*0190*/  LOP3.LUT R12, R12, R19, RZ, 0x3c, !PT ;  /* 0x000000130c0c7212 */ /* 0x000fe200078e3cff */
[----:B-----5:R-:W-:Y:S02]  /*01a0*/  IMAD.SHL.U32 R19, R17, 0x10, RZ ;  /* 0x0000001011137824 */ /* 0x020fe400078e00ff */
[----:B------:R-:W-:Y:S02]  /*01b0*/  IMAD.MOV.U32 R25, RZ, RZ, R16 ;  /* 0x000000ffff197224 */ /* 0x000fe400078e0010 */
[----:B------:R-:W-:Y:S02]  /*01c0*/  IMAD.SHL.U32 R20, R12, 0x2, RZ ;  /* 0x000000020c147824 */ /* 0x000fe400078e00ff */
[----:B----4-:R-:W-:-:S03]  /*01d0*/  IMAD.MOV.U32 R24, RZ, RZ, R15 ;  /* 0x000000ffff187224 */ /* 0x010fc600078e000f */
[----:B------:R-:W-:Y:S01]  /*01e0*/  LOP3.LUT R20, R12, R20, R19, 0x96, !PT ;  /* 0x000000140c147212 */ /* 0x000fe200078e9613 */
[----:B------:R-:W-:Y:S01]  /*01f0*/  HFMA2 R19, -RZ, RZ, 0.1171875, 0 ;  /* 0x2f800000ff137431 */ /* 0x000fe200000001ff */
[----:B------:R1:W-:Y:S02]  /*0200*/  STG.E.64 desc[UR4][R10.64+0x8], R24 ;  /* 0x000008180a007986 */ /* 0x0003e4000c101b04 */
[-C--:B------:R-:W-:Y:S02]  /*0210*/  LOP3.LUT R21, R20, R17.reuse, RZ, 0x3c, !PT ;  /* 0x0000001114157212 */ /* 0x080fe400078e3cff */
[----:B------:R-:W-:-:S03]  /*0220*/  MOV R20, R17 ;  /* 0x0000001100147202 */ /* 0x000fc60000000f00 */
[----:B------:R-:W-:Y:S02]  /*0230*/  IMAD.IADD R12, R21, 0x1, R18 ;  /* 0x00000001150c7824 */ /* 0x000fe400078e0212 */
[----:B------:R1:W-:Y:S03]  /*0240*/  STG.E.64 desc[UR4][R10.64+0x10], R20 ;  /* 0x000010140a007986 */ /* 0x0003e6000c101b04 */
[----:B------:R-:W-:-:S05]  /*0250*/  I2FP.F32.U32 R12, R12 ;  /* 0x0000000c000c7245 */ /* 0x000fca0000201000 */
[----:B------:R-:W-:Y:S01]  /*0260*/  FFMA R12, R12, R19, 1.1641532182693481445e-10 ;  /* 0x2f0000000c0c7423 */ /* 0x000fe20000000013 */
[----:B------:R-:W-:Y:S01]  /*0270*/  MOV R19, R14 ;  /* 0x0000000e00137202 */ /* 0x000fe20000000f00 */
[----:B------:R-:W-:-:S03]  /*0280*/  IMAD.WIDE R14, R13, 0x4, R6 ;  /* 0x000000040d0e7825 */ /* 0x000fc600078e0206 */
[----:B------:R-:W-:Y:S01]  /*0290*/  FSET.BF.GT.AND R27, R12, UR7, PT ;  /* 0x000000070c1b7c0a */ /* 0x000fe2000b804000 */
[----:B------:R1:W-:Y:S04]  /*02a0*/  STG.E.64 desc[UR4][R10.64], R18 ;  /* 0x000000120a007986 */ /* 0x0003e8000c101b04 */
[----:B------:R1:W-:Y:S04]  /*02b0*/  STG.E desc[UR4][R22.64], R27 ;  /* 0x0000001b16007986 */ /* 0x0003e8000c101904 */
[----:B------:R-:W2:Y:S01]  /*02c0*/  LDG.E R14, desc[UR4][R14.64] ;  /* 0x000000040e0e7981 */ /* 0x000ea2000c1e1900 */
[----:B------:R-:W-:Y:S01]  /*02d0*/  IMAD.WIDE R16, R13, 0x4, R8 ;  /* 0x000000040d107825 */ /* 0x000fe200078e0208 */
[----:B------:R-:W-:-:S02]  /*02e0*/  PLOP3.LUT P1, PT, P0, PT, PT, 0x80, 0x8 ;  /* 0x000000000008781c */ /* 0x000fc4000072f070 */
[----:B------:R-:W-:Y:S01]  /*02f0*/  PLOP3.LUT P0, PT, PT, PT, PT, 0x8, 0x80 ;  /* 0x000000000080781c */ /* 0x000fe20003f0e170 */
[----:B------:R-:W-:-:S05]  /*0300*/  VIADD R13, R13, 0x1 ;  /* 0x000000010d0d7836 */ /* 0x000fca0000000000 */
[----:B------:R-:W-:Y:S01]  /*0310*/  ISETP.LT.AND P2, PT, R13, UR6, PT ;  /* 0x000000060d007c0c */ /* 0x000fe2000bf41270 */
[----:B------:R-:W-:Y:S02]  /*0320*/  HFMA2 R13, -RZ, RZ, 0, 5.9604644775390625e-08 ;  /* 0x00000001ff0d7431 */ /* 0x000fe400000001ff */
[----:B--2---:R-:W-:-:S05]  /*0330*/  FMUL R29, R27, R14 ;  /* 0x0000000e1b1d7220 */ /* 0x004fca0000400000 */
[----:B------:R1:W-:Y:S05]  /*0340*/  STG.E desc[UR4][R16.64], R29 ;  /* 0x0000001d10007986 */ /* 0x0003ea000c101904 */
[----:B------:R-:W-:Y:S05]  /*0350*/  @P1 BRA P2, `(.L_x_0) ;  /* 0xfffffffc006c1947 */ /* 0x000fea000103ffff */
[----:B------:R-:W-:Y:S05]  /*0360*/  EXIT ;  /* 0x000000000000794d */ /* 0x000fea0003800000 */
.L_x_1:
[----:B------:R-:W-:-:S00]  /*0370*/  BRA `(.L_x_1) ;  /* 0xfffffffc00fc7947 */ /* 0x000fc0000383ffff */
[----:B------:R-:W-:-:S00]  /*0380*/  NOP ;  /* 0x0000000000007918 */ /* 0x000fc00000000000 */
[----:B------:R-:W-:-:S00]  /*0390*/  NOP ;  /* 0x0000000000007918 */ /* 0x000fc00000000000 */
[----:B------:R-:W-:-:S00]  /*03a0*/  NOP ;  /* 0x0000000000007918 */ /* 0x000fc00000000000 */
[----:B------:R-:W-:-:S00]  /*03b0*/  NOP ;  /* 0x0000000000007918 */ /* 0x000fc00000000000 */
[----:B------:R-:W-:-:S00]  /*03c0*/  NOP ;  /* 0x0000000000007918 */ /* 0x000fc00000000000 */
[----:B------:R-:W-:-:S00]  /*03d0*/  NOP ;  /* 0x0000000000007918 */ /* 0x000fc00000000000 */
[----:B------:R-:W-:-:S00]  /*03e0*/  NOP ;  /* 0x0000000000007918 */ /* 0x000fc00000000000 */
[----:B------:R-:W-:-:S00]  /*03f0*/  NOP ;  /* 0x0000000000007918 */ /* 0x000fc00000000000 */
.L_x_11:


//--------------------- .text._Z22initializeCurandStatesP17curandStateXORWOWm --------------------------
	.section	.text._Z22initializeCurandStatesP17curandStateXORWOWm,"ax",@progbits
	.align	128
        .global         _Z22initializeCurandStatesP17curandStateXORWOWm
        .type           _Z22initializeCurandStatesP17curandStateXORWOWm,@function
        .size           _Z22initializeCurandStatesP17curandStateXORWOWm,(.L_x_12 - _Z22initializeCurandStatesP17curandStateXORWOWm)
        .other          _Z22initializeCurandStatesP17curandStateXORWOWm,@"STO_CUDA_ENTRY STV_DEFAULT"
_Z22initializeCurandStatesP17curandStateXORWOWm:
.text._Z22initializeCurandStatesP17curandStateXORWOWm:
[----:B------:R-:W-:Y:S01]  /*0000*/  LDC R1, c[0x0][0x37c] ;  /* 0x0000df00ff017b82 */ /* 0x000fe20000000800 */
[----:B------:R-:W0:Y:S07]  /*0010*/  S2R R3, SR_TID.X ;  /* 0x0000000000037919 */ /* 0x000e2e0000002100 */
[----:B------:R-:W0:Y:S01]  /*0020*/  S2UR UR4, SR_CTAID.X ;  /* 0x00000000000479c3 */ /* 0x000e220000002500 */
[----:B------:R-:W1:Y:S01]  /*0030*/  LDCU.64 UR6, c[0x0][0x388] ;  /* 0x00007100ff0677ac */ /* 0x000e620008000a00 */
[----:B------:R-:W-:Y:S06]  /*0040*/  BSSY.RECONVERGENT B0, `(.L_x_2) ;  /* 0x00000e7000007945 */ /* 0x000fec0003800200 */
[----:B------:R-:W0:Y:S08]  /*0050*/  LDC R0, c[0x0][0x360] ;  /* 0x0000d800ff007b82 */ /* 0x000e300000000800 */
[----:B------:R-:W2:Y:S01]  /*0060*/  LDC.64 R6, c[0x0][0x380] ;  /* 0x0000e000ff067b82 */ /* 0x000ea20000000a00 */
[----:B0-----:R-:W-:Y:S01]  /*0070*/  IMAD R0, R0, UR4, R3 ;  /* 0x0000000400007c24 */ /* 0x001fe2000f8e0203 */
[----:B------:R-:W0:Y:S04]  /*0080*/  LDCU.64 UR4, c[0x0][0x358] ;  /* 0x00006b00ff0477ac */ /* 0x000e280008000a00 */
[----:B-1----:R-:W-:-:S02]  /*0090*/  IADD3 R2, P0, PT, R0, UR6, RZ ;  /* 0x0000000600027c10 */ /* 0x002fc4000ff1e0ff */
[----:B------:R-:W-:Y:S01]  /*00a0*/  SHF.R.S32.HI R13, RZ, 0x1f, R0 ;  /* 0x0000001fff0d7819 */ /* 0x000fe20000011400 */
[----:B--2---:R-:W-:Y:S01]  /*00b0*/  IMAD.WIDE R6, R0, 0x30, R6 ;  /* 0x0000003000067825 */ /* 0x004fe200078e0206 */
[----:B------:R-:W-:Y:S02]  /*00c0*/  LOP3.LUT R2, R2, 0xaad26b49, RZ, 0x3c, !PT ;  /* 0xaad26b4902027812 */ /* 0x000fe400078e3cff */
[----:B------:R-:W-:Y:S02]  /*00d0*/  IADD3.X R3, PT, PT, R13, UR7, RZ, P0, !PT ;  /* 0x000000070d037c10 */ /* 0x000fe400087fe4ff */
[----:B------:R-:W-:Y:S01]  /*00e0*/  ISETP.NE.AND P0, PT, R0, RZ, PT ;  /* 0x000000ff0000720c */ /* 0x000fe20003f05270 */
[----:B------:R-:W-:Y:S01]  /*00f0*/  IMAD R2, R2, 0x4182bed5, RZ ;  /* 0x4182bed502027824 */ /* 0x000fe200078e02ff */
[----:B------:R-:W-:-:S03]  /*0100*/  LOP3.LUT R3, R3, 0xf7dcefdd, RZ, 0x3c, !PT ;  /* 0xf7dcefdd03037812 */ /* 0x000fc600078e3cff */
[C---:B------:R-:W-:Y:S01]  /*0110*/  VIADD R5, R2.reuse, 0x75bcd15 ;  /* 0x075bcd1502057836 */ /* 0x040fe20000000000 */
[C---:B------:R-:W-:Y:S01]  /*0120*/  LOP3.LUT R8, R2.reuse, 0x159a55e5, RZ, 0x3c, !PT ;  /* 0x159a55e502087812 */ /* 0x040fe200078e3cff */
[----:B------:R-:W-:Y:S02]  /*0130*/  IMAD R3, R3, -0x658354e5, RZ ;  /* 0x9a7cab1b03037824 */ /* 0x000fe400078e02ff */
[C---:B------:R-:W-:Y:S02]  /*0140*/  VIADD R11, R2.reuse, 0x583f19 ;  /* 0x00583f19020b7836 */ /* 0x040fe40000000000 */
[C---:B------:R-:W-:Y:S01]  /*0150*/  VIADD R9, R3.reuse, 0x1f123bb5 ;  /* 0x1f123bb503097836 */ /* 0x040fe20000000000 */
[----:B------:R-:W-:Y:S02]  /*0160*/  IADD3 R4, PT, PT, R2, 0x64f0c9, R3 ;  /* 0x0064f0c902047810 */ /* 0x000fe40007ffe003 */
[----:B------:R-:W-:Y:S02]  /*0170*/  LOP3.LUT R10, R3, 0x5491333, RZ, 0x3c, !PT ;  /* 0x05491333030a7812 */ /* 0x000fe400078e3cff */
[----:B0-----:R0:W-:Y:S04]  /*0180*/  STG.E.64 desc[UR4][R6.64+0x8], R8 ;  /* 0x0000080806007986 */ /* 0x0011e8000c101b04 */
[----:B------:R0:W-:Y:S04]  /*0190*/  STG.E.64 desc[UR4][R6.64], R4 ;  /* 0x0000000406007986 */ /* 0x0001e8000c101b04 */
[----:B------:R0:W-:Y:S01]  /*01a0*/  STG.E.64 desc[UR4][R6.64+0x10], R10 ;  /* 0x0000100a06007986 */ /* 0x0001e2000c101b04 */
[----:B------:R-:W-:Y:S05]  /*01b0*/  @!P0 BRA `(.L_x_3) ;  /* 0x0000000c003c8947 */ /* 0x000fea0003800000 */
[----:B------:R-:W-:-:S07]  /*01c0*/  IMAD.MOV.U32 R12, RZ, RZ, RZ ;  /* 0x000000ffff0c7224 */ /* 0x000fce00078e00ff */
.L_x_9:
[----:B-1----:R-:W-:Y:S01]  /*01d0*/  LOP3.LUT R2, R0, 0x3, RZ, 0xc0, !PT ;  /* 0x0000000300027812 */ /* 0x002fe200078ec0ff */
[----:B------:R-:W-:Y:S03]  /*01e0*/  BSSY.RECONVERGENT B1, `(.L_x_4) ;  /* 0x00000c6000017945 */ /* 0x000fe60003800200 */
[----:B------:R-:W-:-:S04]  /*01f0*/  ISETP.NE.U32.AND P0, PT, R2, RZ, PT ;  /* 0x000000ff0200720c */ /* 0x000fc80003f05070 */
[----:B------:R-:W-:-:S13]  /*0200*/  ISETP.NE.AND.EX P0, PT, RZ, RZ, PT, P0 ;  /* 0x000000ffff00720c */ /* 0x000fda0003f05300 */
[----:B------:R-:W-:Y:S05]  /*0210*/  @!P0 BRA `(.L_x_5) ;  /* 0x0000000c00088947 */ /* 0x000fea0003800000 */
[----:B0-----:R-:W0:Y:S01]  /*0220*/  LDC.64 R8, c[0x4][RZ] ;  /* 0x01000000ff087b82 */ /* 0x001e220000000a00 */
[----:B------:R-:W-:Y:S02]  /*0230*/  IMAD.MOV.U32 R14, RZ, RZ, RZ ;  /* 0x000000ffff0e7224 */ /* 0x000fe400078e00ff */
[----:B0-----:R-:W-:-:S07]  /*0240*/  IMAD.WIDE.U32 R8, R12, 0xc80, R8 ;  /* 0x00000c800c087825 */ /* 0x001fce00078e0008 */
.L_x_8:
[----:B-1----:R-:W-:Y:S01]  /*0250*/  IMAD.MOV.U32 R15, RZ, RZ, RZ ;  /* 0x000000ffff0f7224 */ /* 0x002fe200078e00ff */
[----:B------:R-:W-:Y:S01]  /*0260*/  CS2R R2, SRZ ;  /* 0x0000000000027805 */ /* 0x000fe2000001ff00 */
[----:B------:R-:W-:Y:S01]  /*0270*/  IMAD.MOV.U32 R17, RZ, RZ, RZ ;  /* 0x000000ffff117224 */ /* 0x000fe200078e00ff */
[----:B------:R-:W-:-:S07]  /*0280*/  CS2R R4, SRZ ;  /* 0x0000000000047805 */ /* 0x000fce000001ff00 */
.L_x_7:
[----:B------:R-:W-:-:S05]  /*0290*/  IMAD.WIDE.U32 R10, R17, 0x4, R6 ;  /* 0x00000004110a7825 */ /* 0x000fca00078e0006 */
[----:B------:R0:W5:Y:S01]  /*02a0*/  LDG.E R16, desc[UR4][R10.64+0x4] ;  /* 0x000004040a107981 */ /* 0x000162000c1e1900 */
[----:B------:R-:W-:-:S07]  /*02b0*/  IMAD.MOV.U32 R19, RZ, RZ, RZ ;  /* 0x000000ffff137224 */ /* 0x000fce00078e00ff */
.L_x_6:
[----:B-----5:R-:W-:Y:S01]  /*02c0*/  SHF.R.U32.HI R24, RZ, R19, R16 ;  /* 0x00000013ff187219 */ /* 0x020fe20000011610 */
[----:B0-----:R-:W-:-:S03]  /*02d0*/  IMAD.SHL.U32 R10, R17, 0x20, RZ ;  /* 0x00000020110a7824 */ /* 0x001fc600078e00ff */
[----:B------:R-:W-:Y:S01]  /*02e0*/  LOP3.LUT R11, R24, 0x1, RZ, 0xc0, !PT ;  /* 0x00000001180b7812 */ /* 0x000fe200078ec0ff */
[----:B------:R-:W-:-:S03]  /*02f0*/  IMAD.IADD R10, R10, 0x1, R19 ;  /* 0x000000010a0a7824 */ /* 0x000fc600078e0213 */
[----:B------:R-:W-:Y:S01]  /*0300*/  ISETP.NE.U32.AND P0, PT, R11, 0x1, PT ;  /* 0x000000010b00780c */ /* 0x000fe20003f05070 */
[----:B------:R-:W-:-:S03]  /*0310*/  IMAD R11, R10, 0x5, RZ ;  /* 0x000000050a0b7824 */ /* 0x000fc600078e02ff */
[----:B------:R-:W-:Y:S01]  /*0320*/  R2P PR, R24, 0x7e ;  /* 0x0000007e18007804 */ /* 0x000fe20000000000 */
[----:B------:R-:W-:-:S08]  /*0330*/  IMAD.WIDE.U32 R10, R11, 0x4, R8 ;  /* 0x000000040b0a7825 */ /* 0x000fd000078e0008 */
[----:B------:R-:W2:Y:S04]  /*0340*/  @!P0 LDG.E R18, desc[UR4][R10.64] ;  /* 0x000000040a128981 */ /* 0x000ea8000c1e1900 */
[----:B------:R-:W3:Y:S04]  /*0350*/  @!P0 LDG.E R20, desc[UR4][R10.64+0x10] ;  /* 0x000010040a148981 */ /* 0x000ee8000c1e1900 */
[----:B------:R-:W4:Y:S04]  /*0360*/  @P1 LDG.E R22, desc[UR4][R10.64+0x14] ;  /* 0x000014040a161981 */ /* 0x000f28000c1e1900 */
[----:B------:R-:W4:Y:S04]  /*0370*/  @P2 LDG.E R26, desc[UR4][R10.64+0x28] ;  /* 0x000028040a1a2981 */ /* 0x000f28000c1e1900 */
[----:B------:R-:W4:Y:S04]  /*0380*/  @!P0 LDG.E R21, desc[UR4][R10.64+0x4] ;  /* 0x000004040a158981 */ /* 0x000f28000c1e1900 */
[----:B------:R-:W4:Y:S04]  /*0390*/  @!P0 LDG.E R23, desc[UR4][R10.64+0xc] ;  /* 0x00000c040a178981 */ /* 0x000f28000c1e1900 */
[----:B------:R-:W4:Y:S04]  /*03a0*/  @P1 LDG.E R25, desc[UR4][R10.64+0x18] ;  /* 0x000018040a191981 */ /* 0x000f28000c1e1900 */
[----:B------:R-:W4:Y:S04]  /*03b0*/  @P3 LDG.E R28, desc[UR4][R10.64+0x3c] ;  /* 0x00003c040a1c3981 */ /* 0x000f28000c1e1900 */
[----:B------:R-:W4:Y:S01]  /*03c0*/  @P6 LDG.E R27, desc[UR4][R10.64+0x7c] ;  /* 0x00007c040a1b6981 */ /* 0x000f22000c1e1900 */
[----:B--2---:R-:W-:-:S03]  /*03d0*/  @!P0 LOP3.LUT R15, R15, R18, RZ, 0x3c, !PT ;  /* 0x000000120f0f8212 */ /* 0x004fc600078e3cff */
[----:B------:R-:W2:Y:S01]  /*03e0*/  @!P0 LDG.E R18, desc[UR4][R10.64+0x8] ;  /* 0x000008040a128981 */ /* 0x000ea2000c1e1900 */
[----:B---3--:R-:W-:-:S03]  /*03f0*/  @!P0 LOP3.LUT R3, R3, R20, RZ, 0x3c, !PT ;  /* 0x0000001403038212 */ /* 0x008fc600078e3cff */
[----:B------:R-:W3:Y:S01]  /*0400*/  @P1 LDG.E R20, desc[UR4][R10.64+0x24] ;  /* 0x000024040a141981 */ /* 0x000ee2000c1e1900 */
[----:B----4-:R-:W-:-:S03]  /*0410*/  @P1 LOP3.LUT R15, R15, R22, RZ, 0x3c, !PT ;  /* 0x000000160f0f1212 */ /* 0x010fc600078e3cff */
[----:B------:R-:W4:Y:S01]  /*0420*/  @P2 LDG.E R22, desc[UR4][R10.64+0x38] ;  /* 0x000038040a162981 */ /* 0x000f22000c1e1900 */
[----:B------:R-:W-:-:S03]  /*0430*/  @P2 LOP3.LUT R15, R15, R26, RZ, 0x3c, !PT ;  /* 0x0000001a0f0f2212 */ /* 0x000fc600078e3cff */
[----:B------:R-:W4:Y:S01]  /*0440*/  @P4 LDG.E R26, desc[UR4][R10.64+0x50] ;  /* 0x000050040a1a4981 */ /* 0x000f22000c1e1900 */
[----:B------:R-:W-:-:S03]  /*0450*/  @!P0 LOP3.LUT R4, R4, R21, RZ, 0x3c, !PT ;  /* 0x0000001504048212 */ /* 0x000fc600078e3cff */
[----:B------:R-:W4:Y:S01]  /*0460*/  @P1 LDG.E R21, desc[UR4][R10.64+0x20] ;  /* 0x000020040a151981 */ /* 0x000f22000c1e1900 */
[----:B------:R-:W-:-:S03]  /*0470*/  @!P0 LOP3.LUT R2, R2, R23, RZ, 0x3c, !PT ;  /* 0x0000001702028212 */ /* 0x000fc600078e3cff */
[----:B------:R-:W4:Y:S01]  /*0480*/  @P2 LDG.E R23, desc[UR4][R10.64+0x2c] ;  /* 0x00002c040a172981 */ /* 0x000f22000c1e1900 */
[----:B------:R-:W-:-:S03]  /*0490*/  @P1 LOP3.LUT R4, R4, R25, RZ, 0x3c, !PT ;  /* 0x0000001904041212 */ /* 0x000fc600078e3cff */
[----:B------:R-:W4:Y:S01]  /*04a0*/  @P2 LDG.E R25, desc[UR4][R10.64+0x34] ;  /* 0x000034040a192981 */ /* 0x000f22000c1e1900 */
[----:B--2---:R-:W-:-:S03]  /*04b0*/  @!P0 LOP3.LUT R5, R5, R18, RZ, 0x3c, !PT ;  /* 0x0000001205058212 */ /* 0x004fc600078e3cff */
[----:B------:R-:W2:Y:S01]  /*04c0*/  @P1 LDG.E R18, desc[UR4][R10.64+0x1c] ;  /* 0x00001c040a121981 */ /* 0x000ea2000c1e1900 */
[----:B---3--:R-:W-:-:S03]  /*04d0*/  @P1 LOP3.LUT R3, R3, R20, RZ, 0x3c, !PT ;  /* 0x0000001403031212 */ /* 0x008fc600078e3cff */
[----:B------:R-:W3:Y:S01]  /*04e0*/  @P2 LDG.E R20, desc[UR4][R10.64+0x30] ;  /* 0x000030040a142981 */ /* 0x000ee2000c1e1900 */
[----:B----4-:R-:W-:-:S03]  /*04f0*/  @P2 LOP3.LUT R3, R3, R22, RZ, 0x3c, !PT ;  /* 0x0000001603032212 */ /* 0x010fc600078e3cff */
[----:B------:R-:W4:Y:S01]  /*0500*/  @P3 LDG.E R22, desc[UR4][R10.64+0x4c] ;  /* 0x00004c040a163981 */ /* 0x000f22000c1e1900 */
[----:B------:R-:W-:-:S04]  /*0510*/  @P3 LOP3.LUT R15, R15, R28, RZ, 0x3c, !PT ;  /* 0x0000001c0f0f3212 */ /* 0x000fc800078e3cff */
[----:B------:R-:W-:Y:S02]  /*0520*/  @P4 LOP3.LUT R15, R15, R26, RZ, 0x3c, !PT ;  /* 0x0000001a0f0f4212 */ /* 0x000fe400078e3cff */
[----:B------:R-:W-:Y:S01]  /*0530*/  @P1 LOP3.LUT R2, R2, R21, RZ, 0x3c, !PT ;  /* 0x0000001502021212 */ /* 0x000fe200078e3cff */
[----:B------:R-:W4:Y:S04]  /*0540*/  @P5 LDG.E R26, desc[UR4][R10.64+0x64] ;  /* 0x000064040a1a5981 */ /* 0x000f28000c1e1900 */
[----:B------:R-:W4:Y:S01]  /*0550*/  @P3 LDG.E R21, desc[UR4][R10.64+0x40] ;  /* 0x000040040a153981 */ /* 0x000f22000c1e1900 */
[----:B------:R-:W-:Y:S02]  /*0560*/  @P2 LOP3.LUT R4, R4, R23, RZ, 0x3c, !PT ;  /* 0x0000001704042212 */ /* 0x000fe400078e3cff */
[----:B------:R-:W-:Y:S01]  /*0570*/  @P2 LOP3.LUT R2, R2, R25, RZ, 0x3c, !PT ;  /* 0x0000001902022212 */ /* 0x000fe200078e3cff */
[----:B------:R-:W4:Y:S04]  /*0580*/  @P3 LDG.E R23, desc[UR4][R10.64+0x48] ;  /* 0x000048040a173981 */ /* 0x000f28000c1e1900 */
[----:B------:R-:W4:Y:S01]  /*0590*/  @P4 LDG.E R25, desc[UR4][R10.64+0x54] ;  /* 0x000054040a194981 */ /* 0x000f22000c1e1900 */
[----:B--2---:R-:W-:-:S03]  /*05a0*/  @P1 LOP3.LUT R5, R5, R18, RZ, 0x3c, !PT ;  /* 0x0000001205051212 */ /* 0x004fc600078e3cff */
[----:B------:R-:W2:Y:S01]  /*05b0*/  @P3 LDG.E R18, desc[UR4][R10.64+0x44] ;  /* 0x000044040a123981 */ /* 0x000ea2000c1e1900 */
[----:B---3--:R-:W-:-:S03]  /*05c0*/  @P2 LOP3.LUT R5, R5, R20, RZ, 0x3c, !PT ;  /* 0x0000001405052212 */ /* 0x008fc600078e3cff */
[----:B------:R-:W3:Y:S01]  /*05d0*/  @P4 LDG.E R20, desc[UR4][R10.64+0x58] ;  /* 0x000058040a144981 */ /* 0x000ee2000c1e1900 */
[----:B----4-:R-:W-:-:S03]  /*05e0*/  @P3 LOP3.LUT R3, R3, R22, RZ, 0x3c, !PT ;  /* 0x0000001603033212 */ /* 0x010fc600078e3cff */
[----:B------:R-:W4:Y:S01]  /*05f0*/  @P4 LDG.E R22, desc[UR4][R10.64+0x60] ;  /* 0x000060040a164981 */ /* 0x000f22000c1e1900 */
[----:B------:R-:W-:Y:S02]  /*0600*/  LOP3.LUT P0, RZ, R24, 0x80, RZ, 0xc0, !PT ;  /* 0x0000008018ff7812 */ /* 0x000fe4000780c0ff */
[----:B------:R-:W-:Y:S02]  /*0610*/  @P5 LOP3.LUT R15, R15, R26, RZ, 0x3c, !PT ;  /* 0x0000001a0f0f5212 */ /* 0x000fe400078e3cff */
[----:B------:R-:W4:Y:S01]  /*0620*/  @P6 LDG.E R26, desc[UR4][R10.64+0x78] ;  /* 0x000078040a1a6981 */ /* 0x000f22000c1e1900 */
[----:B------:R-:W-:-:S03]  /*0630*/  @P3 LOP3.LUT R4, R4, R21, RZ, 0x3c, !PT ;  /* 0x0000001504043212 */ /* 0x000fc600078e3cff */
[----:B------:R-:W4:Y:S01]  /*0640*/  @P4 LDG.E R21, desc[UR4][R10.64+0x5c] ;  /* 0x00005c040a154981 */ /* 0x000f22000c1e1900 */
[----:B------:R-:W-:-:S03]  /*0650*/  @P3 LOP3.LUT R2, R2, R23, RZ, 0x3c, !PT ;  /* 0x0000001702023212 */ /* 0x000fc600078e3cff */
[----:B------:R-:W4:Y:S01]  /*0660*/  @P5 LDG.E R23, desc[UR4][R10.64+0x68] ;  /* 0x000068040a175981 */ /* 0x000f22000c1e1900 */
[----:B------:R-:W-:-:S03]  /*0670*/  @P4 LOP3.LUT R4, R4, R25, RZ, 0x3c, !PT ;  /* 0x0000001904044212 */ /* 0x000fc600078e3cff */
[----:B------:R-:W4:Y:S01]  /*0680*/  @P5 LDG.E R25, desc[UR4][R10.64+0x70] ;  /* 0x000070040a195981 */ /* 0x000f22000c1e1900 */
[----:B--2---:R-:W-:-:S03]  /*0690*/  @P3 LOP3.LUT R5, R5, R18, RZ, 0x3c, !PT ;  /* 0x0000001205053212 */ /* 0x004fc600078e3cff */
[----:B------:R-:W2:Y:S01]  /*06a0*/  @P5 LDG.E R18, desc[UR4][R10.64+0x6c] ;  /* 0x00006c040a125981 */ /* 0x000ea2000c1e1900 */
[----:B---3--:R-:W-:-:S03]  /*06b0*/  @P4 LOP3.LUT R5, R5, R20, RZ, 0x3c, !PT ;  /* 0x0000001405054212 */ /* 0x008fc600078e3cff */
[----:B------:R-:W3:Y:S01]  /*06c0*/  @P5 LDG.E R20, desc[UR4][R10.64+0x74] ;  /* 0x000074040a145981 */ /* 0x000ee2000c1e1900 */
[----:B----4-:R-:W-:-:S03]  /*06d0*/  @P4 LOP3.LUT R3, R3, R22, RZ, 0x3c, !PT ;  /* 0x0000001603034212 */ /* 0x010fc600078e3cff */
[----:B------:R-:W4:Y:S01]  /*06e0*/  @P0 LDG.E R22, desc[UR4][R10.64+0x8c] ;  /* 0x00008c040a160981 */ /* 0x000f22000c1e1900 */
[----:B------:R-:W-:-:S03]  /*06f0*/  @P6 LOP3.LUT R15, R15, R26, RZ, 0x3c, !PT ;  /* 0x0000001a0f0f6212 */ /* 0x000fc600078e3cff */
        /* <DEDUP_REMOVED lines=13> */
[----:B------:R-:W-:Y:S02]  /*07d0*/  @P6 LOP3.LUT R4, R4, R27, RZ, 0x3c, !PT ;  /* 0x0000001b04046212 */ /* 0x000fe400078e3cff */
[----:B------:R-:W-:Y:S02]  /*07e0*/  @P6 LOP3.LUT R2, R2, R21, RZ, 0x3c, !PT ;  /* 0x0000001502026212 */ /* 0x000fe400078e3cff */
[----:B------:R-:W-:Y:S02]  /*07f0*/  @P0 LOP3.LUT R4, R4, R23, RZ, 0x3c, !PT ;  /* 0x0000001704040212 */ /* 0x000fe400078e3cff */
[----:B------:R-:W-:Y:S02]  /*0800*/  @P0 LOP3.LUT R2, R2, R25, RZ, 0x3c, !PT ;  /* 0x0000001902020212 */ /* 0x000fe400078e3cff */
[----:B--2---:R-:W-:Y:S02]  /*0810*/  @P6 LOP3.LUT R5, R5, R18, RZ, 0x3c, !PT ;  /* 0x0000001205056212 */ /* 0x004fe400078e3cff */
[----:B---3--:R-:W-:-:S02]  /*0820*/  @P6 LOP3.LUT R3, R3, R20, RZ, 0x3c, !PT ;  /* 0x0000001403036212 */ /* 0x008fc400078e3cff */
[----:B----4-:R-:W-:Y:S02]  /*0830*/  @P0 LOP3.LUT R5, R5, R22, RZ, 0x3c, !PT ;  /* 0x0000001605050212 */ /* 0x010fe400078e3cff */
[----:B------:R-:W-:Y:S02]  /*0840*/  @P0 LOP3.LUT R3, R3, R26, RZ, 0x3c, !PT ;  /* 0x0000001a03030212 */ /* 0x000fe400078e3cff */
[----:B------:R-:W-:-:S13]  /*0850*/  R2P PR, R24.B1, 0x7f ;  /* 0x0000007f18007804 */ /* 0x000fda0000001000 */
[----:B------:R-:W2:Y:S04]  /*0860*/  @P0 LDG.E R18, desc[UR4][R10.64+0xa0] ;  /* 0x0000a0040a120981 */ /* 0x000ea8000c1e1900 */
[----:B------:R-:W3:Y:S04]  /*0870*/  @P1 LDG.E R22, desc[UR4][R10.64+0xb4] ;  /* 0x0000b4040a161981 */ /* 0x000ee8000c1e1900 */
[----:B------:R-:W4:Y:S04]  /*0880*/  @P2 LDG.E R26, desc[UR4][R10.64+0xc8] ;  /* 0x0000c8040a1a2981 */ /* 0x000f28000c1e1900 */
[----:B------:R-:W4:Y:S04]  /*0890*/  @P3 LDG.E R28, desc[UR4][R10.64+0xdc] ;  /* 0x0000dc040a1c3981 */ /* 0x000f28000c1e1900 */
[----:B------:R-:W4:Y:S04]  /*08a0*/  @P0 LDG.E R23, desc[UR4][R10.64+0xa4] ;  /* 0x0000a4040a170981 */ /* 0x000f28000c1e1900 */
[----:B------:R-:W4:Y:S04]  /*08b0*/  @P0 LDG.E R20, desc[UR4][R10.64+0xa8] ;  /* 0x0000a8040a140981 */ /* 0x000f28000c1e1900 */
[----:B------:R-:W4:Y:S04]  /*08c0*/  @P4 LDG.E R25, desc[UR4][R10.64+0xf0] ;  /* 0x0000f0040a194981 */ /* 0x000f28000c1e1900 */
        /* <DEDUP_REMOVED lines=21> */
[----:B------:R-:W-:Y:S02]  /*0a20*/  LOP3.LUT P0, RZ, R24, 0x8000, RZ, 0xc0, !PT ;  /* 0x0000800018ff7812 */ /* 0x000fe4000780c0ff */
[----:B----4-:R-:W-:Y:S01]  /*0a30*/  @P5 LOP3.LUT R15, R15, R26, RZ, 0x3c, !PT ;  /* 0x0000001a0f0f5212 */ /* 0x010fe200078e3cff */
[----:B------:R-:W4:Y:S04]  /*0a40*/  @P3 LDG.E R24, desc[UR4][R10.64+0xe4] ;  /* 0x0000e4040a183981 */ /* 0x000f28000c1e1900 */
[----:B------:R-:W2:Y:S01]  /*0a50*/  @P6 LDG.E R26, desc[UR4][R10.64+0x118] ;  /* 0x000118040a1a6981 */ /* 0x000ea2000c1e1900 */
        /* <DEDUP_REMOVED lines=8> */
[----:B---3--:R-:W-:-:S03]  /*0ae0*/  @P2 LOP3.LUT R3, R3, R22, RZ, 0x3c, !PT ;  /* 0x0000001603032212 */ /* 0x008fc600078e3cff */
[----:B------:R-:W3:Y:S01]  /*0af0*/  @P4 LDG.E R22, desc[UR4][R10.64+0x100] ;  /* 0x000100040a164981 */ /* 0x000ee2000c1e1900 */
[----:B--2---:R-:W-:-:S03]  /*0b00*/  @P6 LOP3.LUT R15, R15, R26, RZ, 0x3c, !PT ;  /* 0x0000001a0f0f6212 */ /* 0x004fc600078e3cff */
[----:B------:R-:W2:Y:S01]  /*0b10*/  @P0 LDG.E R26, desc[UR4][R10.64+0x12c] ;  /* 0x00012c040a1a0981 */ /* 0x000ea2000c1e1900 */
[----:B----4-:R-:W-:-:S03]  /*0b20*/  @P2 LOP3.LUT R2, R2, R23, RZ, 0x3c, !PT ;  /* 0x0000001702022212 */ /* 0x010fc600078e3cff */
[----:B------:R-:W4:Y:S01]  /*0b30*/  @P4 LDG.E R23, desc[UR4][R10.64+0xfc] ;  /* 0x0000fc040a174981 */ /* 0x000f22000c1e1900 */
[----:B------:R-:W-:-:S03]  /*0b40*/  @P2 LOP3.LUT R5, R5, R20, RZ, 0x3c, !PT ;  /* 0x0000001405052212 */ /* 0x000fc600078e3cff */
[----:B------:R-:W4:Y:S01]  /*0b50*/  @P4 LDG.E R20, desc[UR4][R10.64+0xf8] ;  /* 0x0000f8040a144981 */ /* 0x000f22000c1e1900 */
[----:B------:R-:W-:Y:S02]  /*0b60*/  @P3 LOP3.LUT R2, R2, R27, RZ, 0x3c, !PT ;  /* 0x0000001b02023212 */ /* 0x000fe400078e3cff */
[----:B------:R-:W-:Y:S01]  /*0b70*/  @P3 LOP3.LUT R4, R4, R25, RZ, 0x3c, !PT ;  /* 0x0000001904043212 */ /* 0x000fe200078e3cff */
[----:B------:R-:W4:Y:S01]  /*0b80*/  @P5 LDG.E R27, desc[UR4][R10.64+0x110] ;  /* 0x000110040a1b5981 */ /* 0x000f22000c1e1900 */
[----:B------:R-:W-:-:S03]  /*0b90*/  @P3 LOP3.LUT R5, R5, R24, RZ, 0x3c, !PT ;  /* 0x0000001805053212 */ /* 0x000fc600078e3cff */
[----:B------:R-:W4:Y:S04]  /*0ba0*/  @P5 LDG.E R25, desc[UR4][R10.64+0x108] ;  /* 0x000108040a195981 */ /* 0x000f28000c1e1900 */
        /* <DEDUP_REMOVED lines=19> */
[----:B------:R-:W-:-:S05]  /*0ce0*/  VIADD R19, R19, 0x10 ;  /* 0x0000001013137836 */ /* 0x000fca0000000000 */
[----:B------:R-:W-:Y:S02]  /*0cf0*/  ISETP.NE.AND P1, PT, R19, 0x20, PT ;  /* 0x000000201300780c */ /* 0x000fe40003f25270 */
[----:B------:R-:W-:Y:S02]  /*0d00*/  @P5 LOP3.LUT R3, R3, R18, RZ, 0x3c, !PT ;  /* 0x0000001203035212 */ /* 0x000fe400078e3cff */
[----:B------:R-:W-:Y:S02]  /*0d10*/  @P6 LOP3.LUT R4, R4, R21, RZ, 0x3c, !PT ;  /* 0x0000001504046212 */ /* 0x000fe400078e3cff */
[----:B---3--:R-:W-:-:S04]  /*0d20*/  @P6 LOP3.LUT R3, R3, R22, RZ, 0x3c, !PT ;  /* 0x0000001603036212 */ /* 0x008fc800078e3cff */
[----:B--2---:R-:W-:Y:S02]  /*0d30*/  @P0 LOP3.LUT R3, R3, R26, RZ, 0x3c, !PT ;  /* 0x0000001a03030212 */ /* 0x004fe400078e3cff */
[----:B----4-:R-:W-:Y:S02]  /*0d40*/  @P6 LOP3.LUT R2, R2, R23, RZ, 0x3c, !PT ;  /* 0x0000001702026212 */ /* 0x010fe400078e3cff */
[----:B------:R-:W-:Y:S02]  /*0d50*/  @P6 LOP3.LUT R5, R5, R20, RZ, 0x3c, !PT ;  /* 0x0000001405056212 */ /* 0x000fe400078e3cff */
[----:B------:R-:W-:Y:S02]  /*0d60*/  @P0 LOP3.LUT R2, R2, R27, RZ, 0x3c, !PT ;  /* 0x0000001b02020212 */ /* 0x000fe400078e3cff */
[----:B------:R-:W-:Y:S02]  /*0d70*/  @P0 LOP3.LUT R4, R4, R25, RZ, 0x3c, !PT ;  /* 0x0000001904040212 */ /* 0x000fe400078e3cff */
[----:B------:R-:W-:Y:S01]  /*0d80*/  @P0 LOP3.LUT R5, R5, R24, RZ, 0x3c, !PT ;  /* 0x0000001805050212 */ /* 0x000fe200078e3cff */
[----:B------:R-:W-:Y:S06]  /*0d90*/  @P1 BRA `(.L_x_6) ;  /* 0xfffffff400481947 */ /* 0x000fec000383ffff */
[----:B------:R-:W-:-:S05]  /*0da0*/  VIADD R17, R17, 0x1 ;  /* 0x0000000111117836 */ /* 0x000fca0000000000 */
[----:B------:R-:W-:-:S13]  /*0db0*/  ISETP.NE.AND P0, PT, R17, 0x5, PT ;  /* 0x000000051100780c */ /* 0x000fda0003f05270 */
[----:B------:R-:W-:Y:S05]  /*0dc0*/  @P0 BRA `(.L_x_7) ;  /* 0xfffffff400300947 */ /* 0x000fea000383ffff */
[----:B------:R1:W-:Y:S01]  /*0dd0*/  STG.E.64 desc[UR4][R6.64+0x8], R4 ;  /* 0x0000080406007986 */ /* 0x0003e2000c101b04 */
[----:B------:R-:W-:Y:S01]  /*0de0*/  VIADD R14, R14, 0x1 ;  /* 0x000000010e0e7836 */ /* 0x000fe20000000000 */
[----:B------:R-:W-:Y:S02]  /*0df0*/  LOP3.LUT R11, R0, 0x3, RZ, 0xc0, !PT ;  /* 0x00000003000b7812 */ /* 0x000fe400078ec0ff */
[----:B------:R1:W-:Y:S02]  /*0e00*/  STG.E.64 desc[UR4][R6.64+0x10], R2 ;  /* 0x0000100206007986 */ /* 0x0003e4000c101b04 */
[----:B------:R-:W-:Y:S02]  /*0e10*/  ISETP.GE.U32.AND P0, PT, R14, R11, PT ;  /* 0x0000000b0e00720c */ /* 0x000fe40003f06070 */
[----:B------:R1:W-:Y:S11]  /*0e20*/  STG.E desc[UR4][R6.64+0x4], R15 ;  /* 0x0000040f06007986 */ /* 0x0003f6000c101904 */
[----:B------:R-:W-:Y:S05]  /*0e30*/  @!P0 BRA `(.L_x_8) ;  /* 0xfffffff400048947 */ /* 0x000fea000383ffff */
.L_x_5:
[----:B------:R-:W-:Y:S05]  /*0e40*/  BSYNC.RECONVERGENT B1 ;  /* 0x0000000000017941 */ /* 0x000fea0003800200 */
.L_x_4:
[----:B------:R-:W-:Y:S01]  /*0e50*/  ISETP.GT.U32.AND P0, PT, R0, 0x3, PT ;  /* 0x000000030000780c */ /* 0x000fe20003f04070 */
[----:B------:R-:W-:Y:S01]  /*0e60*/  VIADD R12, R12, 0x1 ;  /* 0x000000010c0c7836 */ /* 0x000fe20000000000 */
[--C-:B------:R-:W-:Y:S02]  /*0e70*/  SHF.R.U64 R0, R0, 0x2, R13.reuse ;  /* 0x0000000200007819 */ /* 0x100fe4000000120d */
[----:B------:R-:W-:Y:S02]  /*0e80*/  ISETP.GT.U32.AND.EX P0, PT, R13, RZ, PT, P0 ;  /* 0x000000ff0d00720c */ /* 0x000fe40003f04100 */
[----:B------:R-:W-:-:S11]  /*0e90*/  SHF.R.U32.HI R13, RZ, 0x2, R13 ;  /* 0x00000002ff0d7819 */ /* 0x000fd6000001160d */
[----:B------:R-:W-:Y:S05]  /*0ea0*/  @P0 BRA `(.L_x_9) ;  /* 0xfffffff000c80947 */ /* 0x000fea000383ffff */
.L_x_3:
[----:B------:R-:W-:Y:S05]  /*0eb0*/  BSYNC.RECONVERGENT B0 ;  /* 0x0000000000007941 */ /* 0x000fea0003800200 */
.L_x_2:
[----:B------:R-:W-:Y:S04]  /*0ec0*/  STG.E.64 desc[UR4][R6.64+0x18], RZ ;  /* 0x000018ff06007986 */ /* 0x000fe8000c101b04 */
[----:B------:R-:W-:Y:S04]  /*0ed0*/  STG.E desc[UR4][R6.64+0x20], RZ ;  /* 0x000020ff06007986 */ /* 0x000fe8000c101904 */
[----:B------:R-:W-:Y:S01]  /*0ee0*/  STG.E.64 desc[UR4][R6.64+0x28], RZ ;  /* 0x000028ff06007986 */ /* 0x000fe2000c101b04 */
[----:B------:R-:W-:Y:S05]  /*0ef0*/  EXIT ;  /* 0x000000000000794d */ /* 0x000fea0003800000 */
.L_x_10:
        /* <DEDUP_REMOVED lines=16> */
.L_x_12:


//--------------------- .nv.global.init           --------------------------
	.section	.nv.global.init,"aw",@progbits
	.align	4
.nv.global.init:
	.type		mrg32k3aM1SubSeq,@object
	.size		mrg32k3aM1SubSeq,(mrg32k3aM2SubSeq - mrg32k3aM1SubSeq)
mrg32k3aM1SubSeq:
        /*0000*/ 	.byte	0x0b, 0xcc, 0xee, 0x04, 0x73, 0x29, 0x8b, 0x6f, 0xf6, 0x53, 0x03, 0xf6, 0x23, 0xf6, 0xea, 0xda
        /* <DEDUP_REMOVED lines=125> */
	.type		mrg32k3aM2SubSeq,@object
	.size		mrg32k3aM2SubSeq,(mrg32k3aM1 - mrg32k3aM2SubSeq)
mrg32k3aM2SubSeq:
        /* <DEDUP_REMOVED lines=126> */
	.type		mrg32k3aM1,@object
	.size		mrg32k3aM1,(mrg32k3aM1Seq - mrg32k3aM1)
mrg32k3aM1:
        /* <DEDUP_REMOVED lines=144> */
	.type		mrg32k3aM1Seq,@object
	.size		mrg32k3aM1Seq,(mrg32k3aM2 - mrg32k3aM1Seq)
mrg32k3aM1Seq:
        /* <DEDUP_REMOVED lines=144> */
	.type		mrg32k3aM2,@object
	.size		mrg32k3aM2,(mrg32k3aM2Seq - mrg32k3aM2)
mrg32k3aM2:
        /* <DEDUP_REMOVED lines=144> */
	.type		mrg32k3aM2Seq,@object
	.size		mrg32k3aM2Seq,(precalc_xorwow_matrix - mrg32k3aM2Seq)
mrg32k3aM2Seq:
        /* <DEDUP_REMOVED lines=144> */
	.type		precalc_xorwow_matrix,@object
	.size		precalc_xorwow_matrix,(precalc_xorwow_offset_matrix - precalc_xorwow_matrix)
precalc_xorwow_matrix:
        /* <DEDUP_REMOVED lines=6400> */
	.type		precalc_xorwow_offset_matrix,@object
	.size		precalc_xorwow_offset_matrix,(.L_1 - precalc_xorwow_offset_matrix)
precalc_xorwow_offset_matrix:
        /* <DEDUP_REMOVED lines=6400> */
.L_1:


//--------------------- .nv.shared.reserved.0     --------------------------
	.section	.nv.shared.reserved.0,"aw",@nobits
	.weak		__nv_reservedSMEM_offset_0_alias
	.size		__nv_reservedSMEM_offset_0_alias, 0, 64
	.other		__nv_reservedSMEM_offset_0_alias,@"STO_CUDA_RESERVED_SHARED STV_DEFAULT"
__nv_reservedSMEM_offset_0_alias:
	.zero		0
	.zero		64


//--------------------- .nv.constant0._Z13dropoutKernelPfS_S_fiP17curandStateXORWOW --------------------------
	.section	.nv.constant0._Z13dropoutKernelPfS_S_fiP17curandStateXORWOW,"a",@progbits
	.sectionflags	@""
	.align	4
.nv.constant0._Z13dropoutKernelPfS_S_fiP17curandStateXORWOW:
	.zero		936


//--------------------- .nv.constant0._Z22initializeCurandStatesP17curandStateXORWOWm --------------------------
	.section	.nv.constant0._Z22initializeCurandStatesP17curandStateXORWOWm,"a",@progbits
	.sectionflags	@""
	.align	4
.nv.constant0._Z22initializeCurandStatesP17curandStateXORWOWm:
	.zero		912


//--------------------- SYMBOLS --------------------------

	.type		.nv.reservedSmem.offset0,@object
	.size		.nv.reservedSmem.offset0,0x4
